//
// Generated by NVIDIA NVVM Compiler
//
// Compiler Build ID: CL-36424714
// Cuda compilation tools, release 13.0, V13.0.88
// Based on NVVM 20.0.0
//

.version 9.0
.target sm_100
.address_size 64

	// .globl	_Z10reduce_sumPKfPfi
.extern .shared .align 16 .b8 sdata[];

.visible .entry _Z10reduce_sumPKfPfi(
	.param .u64 .ptr .align 1 _Z10reduce_sumPKfPfi_param_0,
	.param .u64 .ptr .align 1 _Z10reduce_sumPKfPfi_param_1,
	.param .u32 _Z10reduce_sumPKfPfi_param_2
)
{
	.reg .pred 	%p<6>;
	.reg .b32 	%r<14>;
	.reg .b32 	%f<10>;
	.reg .b64 	%rd<7>;

	ld.param.u64 	%rd1, [_Z10reduce_sumPKfPfi_param_0];
	ld.param.u64 	%rd2, [_Z10reduce_sumPKfPfi_param_1];
	ld.param.u32 	%r7, [_Z10reduce_sumPKfPfi_param_2];
	mov.u32 	%r1, %tid.x;
	mov.u32 	%r8, %ctaid.x;
	mov.u32 	%r13, %ntid.x;
	mad.lo.s32 	%r3, %r8, %r13, %r1;
	setp.ge.s32 	%p1, %r3, %r7;
	mov.f32 	%f9, 0f00000000;
	@%p1 bra 	$L__BB0_2;
	cvta.to.global.u64 	%rd3, %rd1;
	mul.wide.s32 	%rd4, %r3, 4;
	add.s64 	%rd5, %rd3, %rd4;
	ld.global.f32 	%f9, [%rd5];
$L__BB0_2:
	shl.b32 	%r9, %r1, 2;
	mov.u32 	%r10, sdata;
	add.s32 	%r4, %r10, %r9;
	st.shared.f32 	[%r4], %f9;
	bar.sync 	0;
	setp.lt.u32 	%p2, %r13, 2;
	@%p2 bra 	$L__BB0_6;
$L__BB0_3:
	shr.u32 	%r6, %r13, 1;
	setp.ge.u32 	%p3, %r1, %r6;
	@%p3 bra 	$L__BB0_5;
	shl.b32 	%r11, %r6, 2;
	add.s32 	%r12, %r4, %r11;
	ld.shared.f32 	%f4, [%r12];
	ld.shared.f32 	%f5, [%r4];
	add.f32 	%f6, %f4, %f5;
	st.shared.f32 	[%r4], %f6;
$L__BB0_5:
	bar.sync 	0;
	setp.gt.u32 	%p4, %r13, 3;
	mov.u32 	%r13, %r6;
	@%p4 bra 	$L__BB0_3;
$L__BB0_6:
	setp.ne.s32 	%p5, %r1, 0;
	@%p5 bra 	$L__BB0_8;
	ld.shared.f32 	%f7, [sdata];
	cvta.to.global.u64 	%rd6, %rd2;
	atom.global.add.f32 	%f8, [%rd6], %f7;
$L__BB0_8:
	ret;

}


// ===== COMPILED SASS (sm_100) =====

	.target	sm_100

	.elftype	@"ET_EXEC"


//--------------------- .note.nv.tkinfo           --------------------------
	.section	.note.nv.tkinfo,"",@"SHT_NOTE"
	.sectionflags	@"SHF_NOTE_NV_TKINFO"
	.tkinfo
        /*0018*/ 	.word	0x00000002
        /*0030*/ 	.string	""
        /*0030*/ 	.string	"ptxas"
        /*0030*/ 	.string	"Cuda compilation tools, release 13.0, V13.0.88"
        /*0030*/ 	.string	"Build cuda_13.0.r13.0/compiler.36424714_0"
        /*0030*/ 	.string	"-arch sm_100 -m 64 "



//--------------------- .note.nv.cuinfo           --------------------------
	.section	.note.nv.cuinfo,"",@"SHT_NOTE"
	.sectionflags	@"SHF_NOTE_NV_CUINFO"
        /*0018*/ 	.short	0x0002
        /*001a*/ 	.short	0x0064
        /*001c*/ 	.short	0x0082
	.zero		2


//--------------------- .nv.info                  --------------------------
	.section	.nv.info,"",@"SHT_CUDA_INFO"
	.align	4


	//----- nvinfo : EIATTR_REGCOUNT
	.align		4
        /*0000*/ 	.byte	0x04, 0x2f
        /*0002*/ 	.short	(.L_1 - .L_0)
	.align		4
.L_0:
        /*0004*/ 	.word	index@(_Z10reduce_sumPKfPfi)
        /*0008*/ 	.word	0x0000000a


	//----- nvinfo : EIATTR_FRAME_SIZE
	.align		4
.L_1:
        /*000c*/ 	.byte	0x04, 0x11
        /*000e*/ 	.short	(.L_3 - .L_2)
	.align		4
.L_2:
        /*0010*/ 	.word	index@(_Z10reduce_sumPKfPfi)
        /*0014*/ 	.word	0x00000000


	//----- nvinfo : EIATTR_MIN_STACK_SIZE
	.align		4
.L_3:
        /*0018*/ 	.byte	0x04, 0x12
        /*001a*/ 	.short	(.L_5 - .L_4)
	.align		4
.L_4:
        /*001c*/ 	.word	index@(_Z10reduce_sumPKfPfi)
        /*0020*/ 	.word	0x00000000
.L_5:


//--------------------- .nv.compat                --------------------------
	.section	.nv.compat,"",@"SHT_CUDA_COMPAT_INFO"
	.align	4
        /*0000*/ 	.byte	0x02, 0x09, 0x00, 0x00, 0x02, 0x02, 0x01, 0x00, 0x02, 0x05, 0x05, 0x00, 0x03, 0x07, 0x01, 0x01
        /*0010*/ 	.byte	0x02, 0x03, 0x00, 0x00, 0x02, 0x06, 0x01, 0x00, 0x04, 0x0b, 0x08, 0x00, 0x09, 0x00, 0x00, 0x00
        /*0020*/ 	.byte	0x00, 0x00, 0x00, 0x00


//--------------------- .nv.info._Z10reduce_sumPKfPfi --------------------------
	.section	.nv.info._Z10reduce_sumPKfPfi,"",@"SHT_CUDA_INFO"
	.sectionflags	@""
	.align	4


	//----- nvinfo : EIATTR_CUDA_API_VERSION
	.align		4
        /*0000*/ 	.byte	0x04, 0x37
        /*0002*/ 	.short	(.L_7 - .L_6)
.L_6:
        /*0004*/ 	.word	0x00000082


	//----- nvinfo : EIATTR_KPARAM_INFO
	.align		4
.L_7:
        /*0008*/ 	.byte	0x04, 0x17
        /*000a*/ 	.short	(.L_9 - .L_8)
.L_8:
        /*000c*/ 	.word	0x00000000
        /*0010*/ 	.short	0x0002
        /*0012*/ 	.short	0x0010
        /*0014*/ 	.byte	0x00, 0xf0, 0x11, 0x00


	//----- nvinfo : EIATTR_KPARAM_INFO
	.align		4
.L_9:
        /*0018*/ 	.byte	0x04, 0x17
        /*001a*/ 	.short	(.L_11 - .L_10)
.L_10:
        /*001c*/ 	.word	0x00000000
        /*0020*/ 	.short	0x0001
        /*0022*/ 	.short	0x0008
        /*0024*/ 	.byte	0x00, 0xf5, 0x21, 0x00


	//----- nvinfo : EIATTR_KPARAM_INFO
	.align		4
.L_11:
        /*0028*/ 	.byte	0x04, 0x17
        /*002a*/ 	.short	(.L_13 - .L_12)
.L_12:
        /*002c*/ 	.word	0x00000000
        /*0030*/ 	.short	0x0000
        /*0032*/ 	.short	0x0000
        /*0034*/ 	.byte	0x00, 0xf5, 0x21, 0x00


	//----- nvinfo : EIATTR_SPARSE_MMA_MASK
	.align		4
.L_13:
        /*0038*/ 	.byte	0x03, 0x50
        /*003a*/ 	.short	0x0000


	//----- nvinfo : EIATTR_MAXREG_COUNT
	.align		4
        /*003c*/ 	.byte	0x03, 0x1b
        /*003e*/ 	.short	0x00ff


	//----- nvinfo : EIATTR_NUM_BARRIERS
	.align		4
        /*0040*/ 	.byte	0x02, 0x4c
        /*0042*/ 	.byte	0x01
	.zero		1


	//----- nvinfo : EIATTR_MERCURY_ISA_VERSION
	.align		4
        /*0044*/ 	.byte	0x03, 0x5f
        /*0046*/ 	.short	0x0101


	//----- nvinfo : EIATTR_VRC_CTA_INIT_COUNT
	.align		4
        /*0048*/ 	.byte	0x02, 0x4a
	.zero		1
	.zero		1


	//----- nvinfo : EIATTR_EXIT_INSTR_OFFSETS
	.align		4
        /*004c*/ 	.byte	0x04, 0x1c
        /*004e*/ 	.short	(.L_15 - .L_14)


	//   ....[0]....
.L_14:
        /*0050*/ 	.word	0x00000200


	//   ....[1]....
        /*0054*/ 	.word	0x00000270


	//----- nvinfo : EIATTR_CBANK_PARAM_SIZE
	.align		4
.L_15:
        /*0058*/ 	.byte	0x03, 0x19
        /*005a*/ 	.short	0x0014


	//----- nvinfo : EIATTR_PARAM_CBANK
	.align		4
        /*005c*/ 	.byte	0x04, 0x0a
        /*005e*/ 	.short	(.L_17 - .L_16)
	.align		4
.L_16:
        /*0060*/ 	.word	index@(.nv.constant0._Z10reduce_sumPKfPfi)
        /*0064*/ 	.short	0x0380
        /*0066*/ 	.short	0x0014


	//----- nvinfo : EIATTR_SW_WAR
	.align		4
.L_17:
        /*0068*/ 	.byte	0x04, 0x36
        /*006a*/ 	.short	(.L_19 - .L_18)
.L_18:
        /*006c*/ 	.word	0x00000008
.L_19:


//--------------------- .nv.callgraph             --------------------------
	.section	.nv.callgraph,"",@"SHT_CUDA_CALLGRAPH"
	.align	4
	.sectionentsize	8
	.align		4
        /*0000*/ 	.word	0x00000000
	.align		4
        /*0004*/ 	.word	0xffffffff
	.align		4
        /*0008*/ 	.word	0x00000000
	.align		4
        /*000c*/ 	.word	0xfffffffe
	.align		4
        /*0010*/ 	.word	0x00000000
	.align		4
        /*0014*/ 	.word	0xfffffffd
	.align		4
        /*0018*/ 	.word	0x00000000
	.align		4
        /*001c*/ 	.word	0xfffffffc


//--------------------- .text._Z10reduce_sumPKfPfi --------------------------
	.section	.text._Z10reduce_sumPKfPfi,"ax",@progbits
	.align	128
        .global         _Z10reduce_sumPKfPfi
        .type           _Z10reduce_sumPKfPfi,@function
        .size           _Z10reduce_sumPKfPfi,(.L_x_3 - _Z10reduce_sumPKfPfi)
        .other          _Z10reduce_sumPKfPfi,@"STO_CUDA_ENTRY STV_DEFAULT"
_Z10reduce_sumPKfPfi:
.text._Z10reduce_sumPKfPfi:
[----:B------:R-:W-:Y:S01]  /*0000*/  LDC R1, c[0x0][0x37c] ;  /* 0x0000df00ff017b82 */ /* 0x000fe20000000800 */
[----:B------:R-:W0:Y:S07]  /*0010*/  S2R R7, SR_TID.X ;  /* 0x0000000000077919 */ /* 0x000e2e0000002100 */
[----:B------:R-:W0:Y:S01]  /*0020*/  S2UR UR4, SR_CTAID.X ;  /* 0x00000000000479c3 */ /* 0x000e220000002500 */
[----:B------:R-:W1:Y:S01]  /*0030*/  LDCU UR5, c[0x0][0x390] ;  /* 0x00007200ff0577ac */ /* 0x000e620008000800 */
[----:B------:R-:W-:Y:S01]  /*0040*/  IMAD.MOV.U32 R4, RZ, RZ, RZ ;  /* 0x000000ffff047224 */ /* 0x000fe200078e00ff */
[----:B------:R-:W2:Y:S05]  /*0050*/  LDCU.64 UR6, c[0x0][0x358] ;  /* 0x00006b00ff0677ac */ /* 0x000eaa0008000a00 */
[----:B------:R-:W0:Y:S02]  /*0060*/  LDC R0, c[0x0][0x360] ;  /* 0x0000d800ff007b82 */ /* 0x000e240000000800 */
[----:B0-----:R-:W-:-:S05]  /*0070*/  IMAD R5, R0, UR4, R7 ;  /* 0x0000000400057c24 */ /* 0x001fca000f8e0207 */
[----:B-1----:R-:W-:-:S13]  /*0080*/  ISETP.GE.AND P0, PT, R5, UR5, PT ;  /* 0x0000000505007c0c */ /* 0x002fda000bf06270 */
[----:B------:R-:W0:Y:S02]  /*0090*/  @!P0 LDC.64 R2, c[0x0][0x380] ;  /* 0x0000e000ff028b82 */ /* 0x000e240000000a00 */
[----:B0-----:R-:W-:-:S05]  /*00a0*/  @!P0 IMAD.WIDE R2, R5, 0x4, R2 ;  /* 0x0000000405028825 */ /* 0x001fca00078e0202 */
[----:B--2---:R-:W2:Y:S01]  /*00b0*/  @!P0 LDG.E R4, desc[UR6][R2.64] ;  /* 0x0000000602048981 */ /* 0x004ea2000c1e1900 */
[----:B------:R-:W0:Y:S01]  /*00c0*/  S2UR UR5, SR_CgaCtaId ;  /* 0x00000000000579c3 */ /* 0x000e220000008800 */
[----:B------:R-:W-:Y:S01]  /*00d0*/  UMOV UR4, 0x400 ;  /* 0x0000040000047882 */ /* 0x000fe20000000000 */
[----:B------:R-:W-:Y:S02]  /*00e0*/  ISETP.GE.U32.AND P1, PT, R0, 0x2, PT ;  /* 0x000000020000780c */ /* 0x000fe40003f26070 */
[----:B------:R-:W-:Y:S01]  /*00f0*/  ISETP.NE.AND P0, PT, R7, RZ, PT ;  /* 0x000000ff0700720c */ /* 0x000fe20003f05270 */
[----:B0-----:R-:W-:-:S06]  /*0100*/  ULEA UR4, UR5, UR4, 0x18 ;  /* 0x0000000405047291 */ /* 0x001fcc000f8ec0ff */
[----:B------:R-:W-:-:S05]  /*0110*/  LEA R5, R7, UR4, 0x2 ;  /* 0x0000000407057c11 */ /* 0x000fca000f8e10ff */
[----:B--2---:R0:W-:Y:S01]  /*0120*/  STS [R5], R4 ;  /* 0x0000000405007388 */ /* 0x0041e20000000800 */
[----:B------:R-:W-:Y:S06]  /*0130*/  BAR.SYNC.DEFER_BLOCKING 0x0 ;  /* 0x0000000000007b1d */ /* 0x000fec0000010000 */
[----:B------:R-:W-:Y:S05]  /*0140*/  @!P1 BRA `(.L_x_0) ;  /* 0x00000000002c9947 */ /* 0x000fea0003800000 */
.L_x_1:
[----:B------:R-:W-:-:S04]  /*0150*/  SHF.R.U32.HI R6, RZ, 0x1, R0 ;  /* 0x00000001ff067819 */ /* 0x000fc80000011600 */
[----:B------:R-:W-:-:S13]  /*0160*/  ISETP.GE.U32.AND P1, PT, R7, R6, PT ;  /* 0x000000060700720c */ /* 0x000fda0003f26070 */
[----:B------:R-:W-:Y:S01]  /*0170*/  @!P1 IMAD R2, R6, 0x4, R5 ;  /* 0x0000000406029824 */ /* 0x000fe200078e0205 */
[----:B------:R-:W-:Y:S05]  /*0180*/  @!P1 LDS R3, [R5] ;  /* 0x0000000005039984 */ /* 0x000fea0000000800 */
[----:B------:R-:W0:Y:S02]  /*0190*/  @!P1 LDS R2, [R2] ;  /* 0x0000000002029984 */ /* 0x000e240000000800 */
[----:B0-----:R-:W-:-:S05]  /*01a0*/  @!P1 FADD R4, R2, R3 ;  /* 0x0000000302049221 */ /* 0x001fca0000000000 */
[----:B------:R1:W-:Y:S01]  /*01b0*/  @!P1 STS [R5], R4 ;  /* 0x0000000405009388 */ /* 0x0003e20000000800 */
[----:B------:R-:W-:Y:S01]  /*01c0*/  BAR.SYNC.DEFER_BLOCKING 0x0 ;  /* 0x0000000000007b1d */ /* 0x000fe20000010000 */
[----:B------:R-:W-:Y:S01]  /*01d0*/  ISETP.GT.U32.AND P1, PT, R0, 0x3, PT ;  /* 0x000000030000780c */ /* 0x000fe20003f24070 */
[----:B------:R-:W-:-:S12]  /*01e0*/  IMAD.MOV.U32 R0, RZ, RZ, R6 ;  /* 0x000000ffff007224 */ /* 0x000fd800078e0006 */
[----:B-1----:R-:W-:Y:S05]  /*01f0*/  @P1 BRA `(.L_x_1) ;  /* 0xfffffffc00d41947 */ /* 0x002fea000383ffff */
.L_x_0:
[----:B------:R-:W-:Y:S05]  /*0200*/  @P0 EXIT ;  /* 0x000000000000094d */ /* 0x000fea0003800000 */
[----:B------:R-:W1:Y:S01]  /*0210*/  S2UR UR5, SR_CgaCtaId ;  /* 0x00000000000579c3 */ /* 0x000e620000008800 */
[----:B------:R-:W-:-:S07]  /*0220*/  UMOV UR4, 0x400 ;  /* 0x0000040000047882 */ /* 0x000fce0000000000 */
[----:B------:R-:W2:Y:S01]  /*0230*/  LDC.64 R2, c[0x0][0x388] ;  /* 0x0000e200ff027b82 */ /* 0x000ea20000000a00 */
[----:B-1----:R-:W-:-:S09]  /*0240*/  ULEA UR4, UR5, UR4, 0x18 ;  /* 0x0000000405047291 */ /* 0x002fd2000f8ec0ff */
[----:B0-----:R-:W2:Y:S04]  /*0250*/  LDS R5, [UR4] ;  /* 0x00000004ff057984 */ /* 0x001ea80008000800 */
[----:B--2---:R-:W-:Y:S01]  /*0260*/  REDG.E.ADD.F32.FTZ.RN.STRONG.GPU desc[UR6][R2.64], R5 ;  /* 0x00000005020079a6 */ /* 0x004fe2000c12f306 */
[----:B------:R-:W-:Y:S05]  /*0270*/  EXIT ;  /* 0x000000000000794d */ /* 0x000fea0003800000 */
.L_x_2:
[----:B------:R-:W-:-:S00]  /*0280*/  BRA `(.L_x_2) ;  /* 0xfffffffc00fc7947 */ /* 0x000fc0000383ffff */
[----:B------:R-:W-:-:S00]  /*0290*/  NOP ;  /* 0x0000000000007918 */ /* 0x000fc00000000000 */
        /* <DEDUP_REMOVED lines=14> */
.L_x_3:


//--------------------- .nv.shared._Z10reduce_sumPKfPfi --------------------------
	.section	.nv.shared._Z10reduce_sumPKfPfi,"aw",@nobits
	.sectionflags	@""
	.align	16
	.zero		1024


//--------------------- .nv.shared.reserved.0     --------------------------
	.section	.nv.shared.reserved.0,"aw",@nobits
	.weak		__nv_reservedSMEM_offset_0_alias
	.size		__nv_reservedSMEM_offset_0_alias, 0, 64
	.other		__nv_reservedSMEM_offset_0_alias,@"STO_CUDA_RESERVED_SHARED STV_DEFAULT"
__nv_reservedSMEM_offset_0_alias:
	.zero		0
	.zero		64


//--------------------- .nv.constant0._Z10reduce_sumPKfPfi --------------------------
	.section	.nv.constant0._Z10reduce_sumPKfPfi,"a",@progbits
	.sectionflags	@""
	.align	4
.nv.constant0._Z10reduce_sumPKfPfi:
	.zero		916


//--------------------- SYMBOLS --------------------------

	.type		.nv.reservedSmem.offset0,@object
	.size		.nv.reservedSmem.offset0,0x4
	.type		.nv.reservedSmem.cap,@object
	.size		.nv.reservedSmem.cap,0x4
